	.headerflags	@"EF_CUDA_TEXMODE_UNIFIED EF_CUDA_64BIT_ADDRESS EF_CUDA_ACCELERATORS EF_CUDA_SM90 EF_CUDA_VIRTUAL_SM(EF_CUDA_SM90)"
	.elftype	@"ET_EXEC"


//--------------------- .nv.info                  --------------------------
	.section	.nv.info,"",@"SHT_CUDA_INFO"
	.align	4


	//----- nvinfo : EIATTR_REGCOUNT
	.align		4
        /*0000*/ 	.byte	0x04, 0x2f
        /*0002*/ 	.short	(.L_1 - .L_0)
	.align		4
.L_0:
        /*0004*/ 	.word	index@(triton_poi_fused__unsafe_index_add_convolution_leaky_relu_mul_sub_15)
        /*0008*/ 	.word	0x00000020


	//----- nvinfo : EIATTR_MIN_STACK_SIZE
	.align		4
.L_1:
        /*000c*/ 	.byte	0x04, 0x12
        /*000e*/ 	.short	(.L_3 - .L_2)
	.align		4
.L_2:
        /*0010*/ 	.word	index@(triton_poi_fused__unsafe_index_add_convolution_leaky_relu_mul_sub_15)
        /*0014*/ 	.word	0x00000000


	//----- nvinfo : EIATTR_FRAME_SIZE
	.align		4
.L_3:
        /*0018*/ 	.byte	0x04, 0x11
        /*001a*/ 	.short	(.L_5 - .L_4)
	.align		4
.L_4:
        /*001c*/ 	.word	index@(triton_poi_fused__unsafe_index_add_convolution_leaky_relu_mul_sub_15)
        /*0020*/ 	.word	0x00000000


	//----- nvinfo : EIATTR_MIN_STACK_SIZE
	.align		4
.L_5:
        /*0024*/ 	.byte	0x04, 0x12
        /*0026*/ 	.short	(.L_7 - .L_6)
	.align		4
.L_6:
        /*0028*/ 	.word	index@(triton_poi_fused__unsafe_index_add_convolution_leaky_relu_mul_sub_15)
        /*002c*/ 	.word	0x00000000
.L_7:


//--------------------- .nv.info.triton_poi_fused__unsafe_index_add_convolution_leaky_relu_mul_sub_15 --------------------------
	.section	.nv.info.triton_poi_fused__unsafe_index_add_convolution_leaky_relu_mul_sub_15,"",@"SHT_CUDA_INFO"
	.sectionflags	@""
	.align	4


	//----- nvinfo : EIATTR_CUDA_API_VERSION
	.align		4
        /*0000*/ 	.byte	0x04, 0x37
        /*0002*/ 	.short	(.L_9 - .L_8)
.L_8:
        /*0004*/ 	.word	0x0000007c


	//----- nvinfo : EIATTR_KPARAM_INFO
	.align		4
.L_9:
        /*0008*/ 	.byte	0x04, 0x17
        /*000a*/ 	.short	(.L_11 - .L_10)
.L_10:
        /*000c*/ 	.word	0x00000000
        /*0010*/ 	.short	0x000a
        /*0012*/ 	.short	0x0050
        /*0014*/ 	.byte	0x00, 0xf0, 0x11, 0x00


	//----- nvinfo : EIATTR_KPARAM_INFO
	.align		4
.L_11:
        /*0018*/ 	.byte	0x04, 0x17
        /*001a*/ 	.short	(.L_13 - .L_12)
.L_12:
        /*001c*/ 	.word	0x00000000
        /*0020*/ 	.short	0x0009
        /*0022*/ 	.short	0x0048
        /*0024*/ 	.byte	0x00, 0xf4, 0x21, 0x00


	//----- nvinfo : EIATTR_KPARAM_INFO
	.align		4
.L_13:
        /*0028*/ 	.byte	0x04, 0x17
        /*002a*/ 	.short	(.L_15 - .L_14)
.L_14:
        /*002c*/ 	.word	0x00000000
        /*0030*/ 	.short	0x0008
        /*0032*/ 	.short	0x0040
        /*0034*/ 	.byte	0x00, 0xf4, 0x21, 0x00


	//----- nvinfo : EIATTR_KPARAM_INFO
	.align		4
.L_15:
        /*0038*/ 	.byte	0x04, 0x17
        /*003a*/ 	.short	(.L_17 - .L_16)
.L_16:
        /*003c*/ 	.word	0x00000000
        /*0040*/ 	.short	0x0007
        /*0042*/ 	.short	0x0038
        /*0044*/ 	.byte	0x00, 0xf4, 0x21, 0x00


	//----- nvinfo : EIATTR_KPARAM_INFO
	.align		4
.L_17:
        /*0048*/ 	.byte	0x04, 0x17
        /*004a*/ 	.short	(.L_19 - .L_18)
.L_18:
        /*004c*/ 	.word	0x00000000
        /*0050*/ 	.short	0x0006
        /*0052*/ 	.short	0x0030
        /*0054*/ 	.byte	0x00, 0xf4, 0x21, 0x00


	//----- nvinfo : EIATTR_KPARAM_INFO
	.align		4
.L_19:
        /*0058*/ 	.byte	0x04, 0x17
        /*005a*/ 	.short	(.L_21 - .L_20)
.L_20:
        /*005c*/ 	.word	0x00000000
        /*0060*/ 	.short	0x0005
        /*0062*/ 	.short	0x0028
        /*0064*/ 	.byte	0x00, 0xf4, 0x21, 0x00


	//----- nvinfo : EIATTR_KPARAM_INFO
	.align		4
.L_21:
        /*0068*/ 	.byte	0x04, 0x17
        /*006a*/ 	.short	(.L_23 - .L_22)
.L_22:
        /*006c*/ 	.word	0x00000000
        /*0070*/ 	.short	0x0004
        /*0072*/ 	.short	0x0020
        /*0074*/ 	.byte	0x00, 0xf4, 0x21, 0x00


	//----- nvinfo : EIATTR_KPARAM_INFO
	.align		4
.L_23:
        /*0078*/ 	.byte	0x04, 0x17
        /*007a*/ 	.short	(.L_25 - .L_24)
.L_24:
        /*007c*/ 	.word	0x00000000
        /*0080*/ 	.short	0x0003
        /*0082*/ 	.short	0x0018
        /*0084*/ 	.byte	0x00, 0xf4, 0x21, 0x00


	//----- nvinfo : EIATTR_KPARAM_INFO
	.align		4
.L_25:
        /*0088*/ 	.byte	0x04, 0x17
        /*008a*/ 	.short	(.L_27 - .L_26)
.L_26:
        /*008c*/ 	.word	0x00000000
        /*0090*/ 	.short	0x0002
        /*0092*/ 	.short	0x0010
        /*0094*/ 	.byte	0x00, 0xf4, 0x21, 0x00


	//----- nvinfo : EIATTR_KPARAM_INFO
	.align		4
.L_27:
        /*0098*/ 	.byte	0x04, 0x17
        /*009a*/ 	.short	(.L_29 - .L_28)
.L_28:
        /*009c*/ 	.word	0x00000000
        /*00a0*/ 	.short	0x0001
        /*00a2*/ 	.short	0x0008
        /*00a4*/ 	.byte	0x00, 0xf4, 0x21, 0x00


	//----- nvinfo : EIATTR_KPARAM_INFO
	.align		4
.L_29:
        /*00a8*/ 	.byte	0x04, 0x17
        /*00aa*/ 	.short	(.L_31 - .L_30)
.L_30:
        /*00ac*/ 	.word	0x00000000
        /*00b0*/ 	.short	0x0000
        /*00b2*/ 	.short	0x0000
        /*00b4*/ 	.byte	0x00, 0xf4, 0x21, 0x00


	//----- nvinfo : EIATTR_SPARSE_MMA_MASK
	.align		4
.L_31:
        /*00b8*/ 	.byte	0x03, 0x50
        /*00ba*/ 	.short	0x0000


	//----- nvinfo : EIATTR_MAXREG_COUNT
	.align		4
        /*00bc*/ 	.byte	0x03, 0x1b
        /*00be*/ 	.short	0x00ff


	//----- nvinfo : EIATTR_EXIT_INSTR_OFFSETS
	.align		4
        /*00c0*/ 	.byte	0x04, 0x1c
        /*00c2*/ 	.short	(.L_33 - .L_32)


	//   ....[0]....
.L_32:
        /*00c4*/ 	.word	0x00000b30


	//----- nvinfo : EIATTR_REQNTID
	.align		4
.L_33:
        /*00c8*/ 	.byte	0x04, 0x10
        /*00ca*/ 	.short	(.L_35 - .L_34)
.L_34:
        /*00cc*/ 	.word	0x00000080
        /*00d0*/ 	.word	0x00000001
        /*00d4*/ 	.word	0x00000001


	//----- nvinfo : EIATTR_CBANK_PARAM_SIZE
	.align		4
.L_35:
        /*00d8*/ 	.byte	0x03, 0x19
        /*00da*/ 	.short	0x0054


	//----- nvinfo : EIATTR_PARAM_CBANK
	.align		4
        /*00dc*/ 	.byte	0x04, 0x0a
        /*00de*/ 	.short	(.L_37 - .L_36)
	.align		4
.L_36:
        /*00e0*/ 	.word	index@(.nv.constant0.triton_poi_fused__unsafe_index_add_convolution_leaky_relu_mul_sub_15)
        /*00e4*/ 	.short	0x0210
        /*00e6*/ 	.short	0x0054


	//----- nvinfo : EIATTR_SW_WAR
	.align		4
.L_37:
        /*00e8*/ 	.byte	0x04, 0x36
        /*00ea*/ 	.short	(.L_39 - .L_38)
.L_38:
        /*00ec*/ 	.word	0x00000008
.L_39:


//--------------------- .nv.callgraph             --------------------------
	.section	.nv.callgraph,"",@"SHT_CUDA_CALLGRAPH"
	.align	4
	.sectionentsize	8
	.align		4
        /*0000*/ 	.word	0x00000000
	.align		4
        /*0004*/ 	.word	0xffffffff
	.align		4
        /*0008*/ 	.word	0x00000000
	.align		4
        /*000c*/ 	.word	0xfffffffe
	.align		4
        /*0010*/ 	.word	0x00000000
	.align		4
        /*0014*/ 	.word	0xfffffffd
	.align		4
        /*0018*/ 	.word	0x00000000
	.align		4
        /*001c*/ 	.word	0xfffffffc


//--------------------- .text.triton_poi_fused__unsafe_index_add_convolution_leaky_relu_mul_sub_15 --------------------------
	.section	.text.triton_poi_fused__unsafe_index_add_convolution_leaky_relu_mul_sub_15,"ax",@progbits
	.align	128
        .global         triton_poi_fused__unsafe_index_add_convolution_leaky_relu_mul_sub_15
        .type           triton_poi_fused__unsafe_index_add_convolution_leaky_relu_mul_sub_15,@function
        .size           triton_poi_fused__unsafe_index_add_convolution_leaky_relu_mul_sub_15,(.L_x_1 - triton_poi_fused__unsafe_index_add_convolution_leaky_relu_mul_sub_15)
        .other          triton_poi_fused__unsafe_index_add_convolution_leaky_relu_mul_sub_15,@"STO_CUDA_ENTRY STV_DEFAULT"
triton_poi_fused__unsafe_index_add_convolution_leaky_relu_mul_sub_15:
.text.triton_poi_fused__unsafe_index_add_convolution_leaky_relu_mul_sub_15:
[----:B------:R-:W-:Y:S01]  /*0000*/  LDC R1, c[0x0][0x28] ;  /* 0x00000a00ff017b82 */ /* 0x000fe20000000800 */
[----:B------:R-:W1:Y:S07]  /*0010*/  S2R R0, SR_TID.X ;  /* 0x0000000000007919 */ /* 0x000e6e0000002100 */
[----:B------:R-:W2:Y:S01]  /*0020*/  LDC.64 R18, c[0x0][0x218] ;  /* 0x00008600ff127b82 */ /* 0x000ea20000000a00 */
[----:B------:R-:W-:Y:S01]  /*0030*/  ULDC.64 UR4, c[0x0][0x208] ;  /* 0x0000820000047ab9 */ /* 0x000fe20000000a00 */
[----:B------:R-:W-:Y:S01]  /*0040*/  ULDC.64 UR8, c[0x0][0x230] ;  /* 0x00008c0000087ab9 */ /* 0x000fe20000000a00 */
[----:B------:R-:W3:Y:S01]  /*0050*/  S2R R3, SR_CTAID.X ;  /* 0x0000000000037919 */ /* 0x000ee20000002500 */
[----:B------:R-:W-:-:S04]  /*0060*/  ULDC.64 UR6, c[0x0][0x228] ;  /* 0x00008a0000067ab9 */ /* 0x000fc80000000a00 */
[----:B------:R-:W4:Y:S08]  /*0070*/  LDC.64 R6, c[0x0][0x240] ;  /* 0x00009000ff067b82 */ /* 0x000f300000000a00 */
[----:B------:R-:W5:Y:S08]  /*0080*/  LDC.64 R8, c[0x0][0x220] ;  /* 0x00008800ff087b82 */ /* 0x000f700000000a00 */
[----:B------:R-:W5:Y:S01]  /*0090*/  LDC.64 R16, c[0x0][0x238] ;  /* 0x00008e00ff107b82 */ /* 0x000f620000000a00 */
[----:B-1----:R-:W-:-:S05]  /*00a0*/  IMAD.SHL.U32 R0, R0, 0x2, RZ ;  /* 0x0000000200007824 */ /* 0x002fca00078e00ff */
[----:B------:R-:W-:-:S05]  /*00b0*/  LOP3.LUT R0, R0, 0xfe, RZ, 0xc0, !PT ;  /* 0x000000fe00007812 */ /* 0x000fca00078ec0ff */
[----:B---3--:R-:W-:-:S05]  /*00c0*/  IMAD R0, R3, 0x100, R0 ;  /* 0x0000010003007824 */ /* 0x008fca00078e0200 */
[----:B------:R-:W-:-:S04]  /*00d0*/  SHF.R.S32.HI R5, RZ, 0x1f, R0 ;  /* 0x0000001fff057819 */ /* 0x000fc80000011400 */
[----:B------:R-:W-:-:S04]  /*00e0*/  LEA.HI R5, R5, R0, RZ, 0x2 ;  /* 0x0000000005057211 */ /* 0x000fc800078f10ff */
[----:B------:R-:W-:Y:S02]  /*00f0*/  SHF.R.S32.HI R2, RZ, 0x2, R5 ;  /* 0x00000002ff027819 */ /* 0x000fe40000011405 */
[----:B------:R-:W-:Y:S02]  /*0100*/  LOP3.LUT R5, R5, 0xfffffffc, RZ, 0xc0, !PT ;  /* 0xfffffffc05057812 */ /* 0x000fe400078ec0ff */
[----:B------:R-:W-:-:S04]  /*0110*/  LEA.HI R4, R2, R2, RZ, 0x2 ;  /* 0x0000000202047211 */ /* 0x000fc800078f10ff */
[----:B------:R-:W-:-:S05]  /*0120*/  LOP3.LUT R11, R4, 0xfffffffc, RZ, 0xc0, !PT ;  /* 0xfffffffc040b7812 */ /* 0x000fca00078ec0ff */
[----:B------:R-:W-:-:S04]  /*0130*/  IMAD.IADD R2, R2, 0x1, -R11 ;  /* 0x0000000102027824 */ /* 0x000fc800078e0a0b */
[----:B--2---:R-:W-:-:S04]  /*0140*/  IMAD.WIDE R18, R2, 0x8, R18 ;  /* 0x0000000802127825 */ /* 0x004fc800078e0212 */
[----:B----4-:R-:W-:Y:S02]  /*0150*/  IMAD.WIDE R6, R2, 0x8, R6 ;  /* 0x0000000802067825 */ /* 0x010fe400078e0206 */
[----:B------:R-:W2:Y:S02]  /*0160*/  LDG.E.EL.64 R18, desc[UR4][R18.64] ;  /* 0x0000000412127981 */ /* 0x000ea4000c2e1b00 */
[----:B------:R-:W-:Y:S02]  /*0170*/  IMAD.IADD R4, R0, 0x1, -R5 ;  /* 0x0000000100047824 */ /* 0x000fe400078e0a05 */
[----:B------:R-:W3:Y:S02]  /*0180*/  LDG.E.EL.64 R6, desc[UR4][R6.64] ;  /* 0x0000000406067981 */ /* 0x000ee4000c2e1b00 */
[C---:B-----5:R-:W-:Y:S02]  /*0190*/  IMAD.WIDE R12, R4.reuse, 0x8, R8 ;  /* 0x00000008040c7825 */ /* 0x060fe400078e0208 */
[----:B------:R-:W1:Y:S04]  /*01a0*/  LDC.64 R8, c[0x0][0x248] ;  /* 0x00009200ff087b82 */ /* 0x000e680000000a00 */
[----:B------:R-:W4:Y:S01]  /*01b0*/  LDG.E.EL.128 R12, desc[UR4][R12.64] ;  /* 0x000000040c0c7981 */ /* 0x000f22000c2e1d00 */
[----:B-1----:R-:W-:-:S06]  /*01c0*/  IMAD.WIDE R8, R4, 0x8, R8 ;  /* 0x0000000804087825 */ /* 0x002fcc00078e0208 */
[----:B------:R-:W5:Y:S01]  /*01d0*/  LDG.E.EL.128 R8, desc[UR4][R8.64] ;  /* 0x0000000408087981 */ /* 0x000f62000c2e1d00 */
[----:B------:R-:W-:-:S04]  /*01e0*/  SHF.R.S32.HI R3, RZ, 0x17, R3 ;  /* 0x00000017ff037819 */ /* 0x000fc80000011403 */
[----:B------:R-:W-:-:S04]  /*01f0*/  SGXT R3, R3, 0x1 ;  /* 0x000000010303781a */ /* 0x000fc80000000200 */
[----:B------:R-:W-:Y:S02]  /*0200*/  LEA.HI R20, R3, R0, RZ, 0x4 ;  /* 0x0000000003147211 */ /* 0x000fe400078f20ff */
[----:B--2---:R-:W-:-:S04]  /*0210*/  SHF.R.U32.HI R5, RZ, 0x1e, R19 ;  /* 0x0000001eff057819 */ /* 0x004fc80000011613 */
[----:B------:R-:W-:Y:S02]  /*0220*/  LOP3.LUT R3, R5, 0x2, RZ, 0xc0, !PT ;  /* 0x0000000205037812 */ /* 0x000fe400078ec0ff */
[----:B---3--:R-:W-:Y:S02]  /*0230*/  SHF.R.U32.HI R21, RZ, 0x1e, R7 ;  /* 0x0000001eff157819 */ /* 0x008fe40000011607 */
[----:B------:R-:W-:Y:S02]  /*0240*/  IADD3 R3, P0, R18, R3, RZ ;  /* 0x0000000312037210 */ /* 0x000fe40007f1e0ff */
[----:B------:R-:W-:Y:S02]  /*0250*/  LOP3.LUT R21, R21, 0x2, RZ, 0xc0, !PT ;  /* 0x0000000215157812 */ /* 0x000fe400078ec0ff */
[--C-:B------:R-:W-:Y:S02]  /*0260*/  SHF.R.S32.HI R5, RZ, 0x4, R20.reuse ;  /* 0x00000004ff057819 */ /* 0x100fe40000011414 */
[----:B------:R-:W-:Y:S01]  /*0270*/  SHF.R.S32.HI R18, RZ, 0x1f, R20 ;  /* 0x0000001fff127819 */ /* 0x000fe20000011414 */
[----:B------:R-:W-:Y:S01]  /*0280*/  IMAD.X R20, RZ, RZ, R19, P0 ;  /* 0x000000ffff147224 */ /* 0x000fe200000e0613 */
[----:B------:R-:W-:Y:S01]  /*0290*/  IADD3 R19, P0, R6, R21, RZ ;  /* 0x0000001506137210 */ /* 0x000fe20007f1e0ff */
[----:B------:R-:W-:Y:S01]  /*02a0*/  IMAD.SHL.U32 R24, R5, 0x4, RZ ;  /* 0x0000000405187824 */ /* 0x000fe200078e00ff */
[----:B----4-:R-:W-:-:S02]  /*02b0*/  SHF.R.U32.HI R21, RZ, 0x1e, R13 ;  /* 0x0000001eff157819 */ /* 0x010fc4000001160d */
[----:B------:R-:W-:Y:S01]  /*02c0*/  LEA.HI R18, R18, R5, RZ, 0x9 ;  /* 0x0000000512127211 */ /* 0x000fe200078f48ff */
[----:B------:R-:W-:Y:S01]  /*02d0*/  IMAD.X R23, RZ, RZ, R7, P0 ;  /* 0x000000ffff177224 */ /* 0x000fe200000e0607 */
[----:B------:R-:W-:Y:S02]  /*02e0*/  LOP3.LUT R21, R21, 0x2, RZ, 0xc0, !PT ;  /* 0x0000000215157812 */ /* 0x000fe400078ec0ff */
[----:B------:R-:W-:Y:S02]  /*02f0*/  LOP3.LUT R22, R18, 0xfffffe00, RZ, 0xc0, !PT ;  /* 0xfffffe0012167812 */ /* 0x000fe400078ec0ff */
[----:B------:R-:W-:Y:S02]  /*0300*/  SHF.R.S32.HI R26, RZ, 0x1f, R24 ;  /* 0x0000001fff1a7819 */ /* 0x000fe40000011418 */
[-C--:B------:R-:W-:Y:S02]  /*0310*/  LEA R7, P2, R19, R24.reuse, 0x1 ;  /* 0x0000001813077211 */ /* 0x080fe400078408ff */
[----:B------:R-:W-:Y:S01]  /*0320*/  IADD3 R18, P0, R12, R21, RZ ;  /* 0x000000150c127210 */ /* 0x000fe20007f1e0ff */
[----:B------:R-:W-:Y:S01]  /*0330*/  IMAD.IADD R21, R5, 0x1, -R22 ;  /* 0x0000000105157824 */ /* 0x000fe200078e0a16 */
[----:B------:R-:W-:-:S02]  /*0340*/  LEA R6, P1, R3, R24, 0x1 ;  /* 0x0000001803067211 */ /* 0x000fc400078208ff */
[-C--:B------:R-:W-:Y:S01]  /*0350*/  LEA.HI.X R5, R19, R26.reuse, R23, 0x1, P2 ;  /* 0x0000001a13057211 */ /* 0x080fe200010f0c17 */
[----:B------:R-:W-:Y:S01]  /*0360*/  IMAD.X R22, RZ, RZ, R13, P0 ;  /* 0x000000ffff167224 */ /* 0x000fe200000e060d */
[----:B------:R-:W-:Y:S01]  /*0370*/  SHF.R.U32.HI R19, RZ, 0x1e, R15 ;  /* 0x0000001eff137819 */ /* 0x000fe2000001160f */
[----:B0-----:R-:W-:Y:S01]  /*0380*/  IMAD.WIDE R12, R21, 0x4, R16 ;  /* 0x00000004150c7825 */ /* 0x001fe200078e0210 */
[----:B------:R-:W-:Y:S02]  /*0390*/  LEA.HI.X R3, R3, R26, R20, 0x1, P1 ;  /* 0x0000001a03037211 */ /* 0x000fe400008f0c14 */
[----:B------:R-:W-:Y:S02]  /*03a0*/  IADD3 R20, P0, R6, R18, RZ ;  /* 0x0000001206147210 */ /* 0x000fe40007f1e0ff */
[----:B------:R-:W-:Y:S01]  /*03b0*/  LOP3.LUT R19, R19, 0x2, RZ, 0xc0, !PT ;  /* 0x0000000213137812 */ /* 0x000fe200078ec0ff */
[----:B------:R-:W2:Y:S01]  /*03c0*/  LDG.E.EL R12, desc[UR4][R12.64] ;  /* 0x000000040c0c7981 */ /* 0x000ea2000c2e1900 */
[----:B------:R-:W-:Y:S01]  /*03d0*/  LEA R28, P2, R20, UR8, 0x2 ;  /* 0x00000008141c7c11 */ /* 0x000fe2000f8410ff */
[----:B------:R-:W-:Y:S01]  /*03e0*/  IMAD.X R21, R3, 0x1, R22, P0 ;  /* 0x0000000103157824 */ /* 0x000fe200000e0616 */
[----:B------:R-:W-:-:S02]  /*03f0*/  IADD3 R19, P0, R14, R19, RZ ;  /* 0x000000130e137210 */ /* 0x000fc40007f1e0ff */
[----:B------:R-:W-:Y:S02]  /*0400*/  IADD3 R16, P1, R20, UR6, RZ ;  /* 0x0000000614107c10 */ /* 0x000fe4000ff3e0ff */
[----:B------:R-:W-:Y:S01]  /*0410*/  LEA.HI.X R29, R20, UR9, R21, 0x2, P2 ;  /* 0x00000009141d7c11 */ /* 0x000fe200090f1415 */
[----:B------:R-:W-:Y:S01]  /*0420*/  IMAD.X R20, RZ, RZ, R15, P0 ;  /* 0x000000ffff147224 */ /* 0x000fe200000e060f */
[----:B------:R-:W-:Y:S02]  /*0430*/  IADD3.X R17, R21, UR7, RZ, P1, !PT ;  /* 0x0000000715117c10 */ /* 0x000fe40008ffe4ff */
[----:B------:R-:W-:Y:S01]  /*0440*/  IADD3 R18, P0, R7, R18, RZ ;  /* 0x0000001207127210 */ /* 0x000fe20007f1e0ff */
[----:B------:R-:W2:Y:S01]  /*0450*/  LDG.E.EL R21, desc[UR4][R28.64] ;  /* 0x000000041c157981 */ /* 0x000ea2000c2e1900 */
[----:B------:R-:W-:-:S03]  /*0460*/  IADD3 R15, P1, R7, R19, RZ ;  /* 0x00000013070f7210 */ /* 0x000fc60007f3e0ff */
[----:B------:R0:W3:Y:S01]  /*0470*/  LDG.E.EL.U8 R14, desc[UR4][R16.64] ;  /* 0x00000004100e7981 */ /* 0x0000e2000c2e1100 */
[C---:B------:R-:W-:Y:S01]  /*0480*/  IMAD.X R25, R5.reuse, 0x1, R22, P0 ;  /* 0x0000000105197824 */ /* 0x040fe200000e0616 */
[----:B------:R-:W-:Y:S01]  /*0490*/  IADD3 R22, P0, R18, UR6, RZ ;  /* 0x0000000612167c10 */ /* 0x000fe2000ff1e0ff */
[----:B------:R-:W-:Y:S01]  /*04a0*/  IMAD.X R27, R5, 0x1, R20, P1 ;  /* 0x00000001051b7824 */ /* 0x000fe200008e0614 */
[----:B------:R-:W-:Y:S02]  /*04b0*/  LEA R24, P3, R15, UR8, 0x2 ;  /* 0x000000080f187c11 */ /* 0x000fe4000f8610ff */
[C---:B0-----:R-:W-:Y:S02]  /*04c0*/  LEA R16, P2, R18.reuse, UR8, 0x2 ;  /* 0x0000000812107c11 */ /* 0x041fe4000f8410ff */
[----:B------:R-:W-:Y:S02]  /*04d0*/  IADD3.X R23, R25, UR7, RZ, P0, !PT ;  /* 0x0000000719177c10 */ /* 0x000fe400087fe4ff */
[----:B------:R-:W-:-:S02]  /*04e0*/  LEA.HI.X R17, R18, UR9, R25, 0x2, P2 ;  /* 0x0000000912117c11 */ /* 0x000fc400090f1419 */
[----:B------:R-:W-:Y:S01]  /*04f0*/  IADD3 R26, P1, R15, UR6, RZ ;  /* 0x000000060f1a7c10 */ /* 0x000fe2000ff3e0ff */
[----:B------:R0:W4:Y:S01]  /*0500*/  LDG.E.EL.U8 R18, desc[UR4][R22.64] ;  /* 0x0000000416127981 */ /* 0x000122000c2e1100 */
[----:B------:R-:W-:Y:S02]  /*0510*/  LEA.HI.X R25, R15, UR9, R27, 0x2, P3 ;  /* 0x000000090f197c11 */ /* 0x000fe400098f141b */
[----:B-----5:R-:W-:Y:S01]  /*0520*/  SHF.R.U32.HI R28, RZ, 0x1e, R9 ;  /* 0x0000001eff1c7819 */ /* 0x020fe20000011609 */
[----:B------:R1:W5:Y:S01]  /*0530*/  LDG.E.EL R15, desc[UR4][R16.64] ;  /* 0x00000004100f7981 */ /* 0x000362000c2e1900 */
[----:B------:R-:W-:Y:S02]  /*0540*/  SHF.R.U32.HI R29, RZ, 0x1e, R11 ;  /* 0x0000001eff1d7819 */ /* 0x000fe4000001160b */
[----:B------:R-:W-:Y:S02]  /*0550*/  IADD3.X R27, R27, UR7, RZ, P1, !PT ;  /* 0x000000071b1b7c10 */ /* 0x000fe40008ffe4ff */
[----:B0-----:R-:W-:-:S03]  /*0560*/  LOP3.LUT R23, R28, 0x2, RZ, 0xc0, !PT ;  /* 0x000000021c177812 */ /* 0x001fc600078ec0ff */
[----:B------:R0:W5:Y:S01]  /*0570*/  LDG.E.EL.U8 R13, desc[UR4][R26.64] ;  /* 0x000000041a0d7981 */ /* 0x000162000c2e1100 */
[----:B-1----:R-:W-:Y:S02]  /*0580*/  IADD3 R17, P0, R6, R19, RZ ;  /* 0x0000001306117210 */ /* 0x002fe40007f1e0ff */
[----:B------:R-:W-:Y:S01]  /*0590*/  IADD3 R22, P2, R8, R23, RZ ;  /* 0x0000001708167210 */ /* 0x000fe20007f5e0ff */
[----:B------:R1:W5:Y:S02]  /*05a0*/  LDG.E.EL R19, desc[UR4][R24.64] ;  /* 0x0000000418137981 */ /* 0x000364000c2e1900 */
[----:B------:R-:W-:Y:S01]  /*05b0*/  IMAD.X R20, R3, 0x1, R20, P0 ;  /* 0x0000000103147824 */ /* 0x000fe200000e0614 */
[----:B------:R-:W-:Y:S02]  /*05c0*/  IADD3 R28, P0, R17, UR6, RZ ;  /* 0x00000006111c7c10 */ /* 0x000fe4000ff1e0ff */
[----:B------:R-:W-:Y:S02]  /*05d0*/  LEA R16, P1, R17, UR8, 0x2 ;  /* 0x0000000811107c11 */ /* 0x000fe4000f8210ff */
[----:B------:R-:W-:Y:S01]  /*05e0*/  LOP3.LUT R23, R29, 0x2, RZ, 0xc0, !PT ;  /* 0x000000021d177812 */ /* 0x000fe200078ec0ff */
[----:B0-----:R-:W-:Y:S01]  /*05f0*/  IMAD.X R26, RZ, RZ, R9, P2 ;  /* 0x000000ffff1a7224 */ /* 0x001fe200010e0609 */
[----:B------:R-:W-:-:S02]  /*0600*/  IADD3.X R29, R20, UR7, RZ, P0, !PT ;  /* 0x00000007141d7c10 */ /* 0x000fc400087fe4ff */
[----:B------:R-:W-:Y:S02]  /*0610*/  LEA.HI.X R17, R17, UR9, R20, 0x2, P1 ;  /* 0x0000000911117c11 */ /* 0x000fe400088f1414 */
[----:B------:R-:W-:Y:S01]  /*0620*/  IADD3 R23, P0, R10, R23, RZ ;  /* 0x000000170a177210 */ /* 0x000fe20007f1e0ff */
[----:B------:R0:W5:Y:S01]  /*0630*/  LDG.E.EL.U8 R20, desc[UR4][R28.64] ;  /* 0x000000041c147981 */ /* 0x000162000c2e1100 */
[----:B------:R-:W-:-:S03]  /*0640*/  IADD3 R9, P1, R22, R7, RZ ;  /* 0x0000000716097210 */ /* 0x000fc60007f3e0ff */
[----:B-1----:R-:W-:Y:S01]  /*0650*/  IMAD.X R24, RZ, RZ, R11, P0 ;  /* 0x000000ffff187224 */ /* 0x002fe200000e060b */
[----:B------:R1:W5:Y:S01]  /*0660*/  LDG.E.EL R17, desc[UR4][R16.64] ;  /* 0x0000000410117981 */ /* 0x000362000c2e1900 */
[----:B------:R-:W-:Y:S01]  /*0670*/  IMAD.X R11, R26, 0x1, R5, P1 ;  /* 0x000000011a0b7824 */ /* 0x000fe200008e0605 */
[C---:B------:R-:W-:Y:S02]  /*0680*/  LEA R8, P1, R9.reuse, UR8, 0x2 ;  /* 0x0000000809087c11 */ /* 0x040fe4000f8210ff */
[----:B------:R-:W-:Y:S02]  /*0690*/  IADD3 R10, P0, R9, UR6, RZ ;  /* 0x00000006090a7c10 */ /* 0x000fe4000ff1e0ff */
[----:B------:R-:W-:Y:S02]  /*06a0*/  LEA.HI.X R9, R9, UR9, R11, 0x2, P1 ;  /* 0x0000000909097c11 */ /* 0x000fe400088f140b */
[----:B------:R-:W-:Y:S02]  /*06b0*/  IADD3 R25, P1, R22, R6, RZ ;  /* 0x0000000616197210 */ /* 0x000fe40007f3e0ff */
[----:B------:R-:W-:Y:S01]  /*06c0*/  IADD3.X R11, R11, UR7, RZ, P0, !PT ;  /* 0x000000070b0b7c10 */ /* 0x000fe200087fe4ff */
[----:B------:R1:W5:Y:S01]  /*06d0*/  LDG.E.EL R29, desc[UR4][R8.64] ;  /* 0x00000004081d7981 */ /* 0x000362000c2e1900 */
[----:B------:R-:W-:-:S02]  /*06e0*/  IADD3 R27, P0, R23, R7, RZ ;  /* 0x00000007171b7210 */ /* 0x000fc40007f1e0ff */
[----:B0-----:R-:W-:Y:S01]  /*06f0*/  IADD3 R28, P2, R23, R6, RZ ;  /* 0x00000006171c7210 */ /* 0x001fe20007f5e0ff */
[----:B------:R-:W-:Y:S01]  /*0700*/  IMAD.X R23, R26, 0x1, R3, P1 ;  /* 0x000000011a177824 */ /* 0x000fe200008e0603 */
[C---:B------:R-:W-:Y:S01]  /*0710*/  LEA R6, P4, R25.reuse, UR8, 0x2 ;  /* 0x0000000819067c11 */ /* 0x040fe2000f8810ff */
[C---:B-1----:R-:W-:Y:S01]  /*0720*/  IMAD.X R16, R24.reuse, 0x1, R5, P0 ;  /* 0x0000000118107824 */ /* 0x042fe200000e0605 */
[----:B------:R-:W5:Y:S02]  /*0730*/  LDG.E.EL.U8 R10, desc[UR4][R10.64] ;  /* 0x000000040a0a7981 */ /* 0x000f64000c2e1100 */
[----:B------:R-:W-:Y:S02]  /*0740*/  LEA.HI.X R7, R25, UR9, R23, 0x2, P4 ;  /* 0x0000000919077c11 */ /* 0x000fe4000a0f1417 */
[----:B------:R-:W-:Y:S01]  /*0750*/  IADD3 R8, P0, R27, UR6, RZ ;  /* 0x000000061b087c10 */ /* 0x000fe2000ff1e0ff */
[----:B------:R-:W-:Y:S01]  /*0760*/  IMAD.X R3, R24, 0x1, R3, P2 ;  /* 0x0000000118037824 */ /* 0x000fe200010e0603 */
[----:B------:R-:W-:-:S02]  /*0770*/  LEA R26, P1, R27, UR8, 0x2 ;  /* 0x000000081b1a7c11 */ /* 0x000fc4000f8210ff */
[----:B------:R-:W-:Y:S01]  /*0780*/  IADD3.X R9, R16, UR7, RZ, P0, !PT ;  /* 0x0000000710097c10 */ /* 0x000fe200087fe4ff */
[----:B------:R0:W5:Y:S01]  /*0790*/  LDG.E.EL R11, desc[UR4][R6.64] ;  /* 0x00000004060b7981 */ /* 0x000162000c2e1900 */
[----:B------:R-:W-:Y:S02]  /*07a0*/  IADD3 R22, P3, R25, UR6, RZ ;  /* 0x0000000619167c10 */ /* 0x000fe4000ff7e0ff */
[----:B------:R-:W-:Y:S01]  /*07b0*/  LEA.HI.X R27, R27, UR9, R16, 0x2, P1 ;  /* 0x000000091b1b7c11 */ /* 0x000fe200088f1410 */
[----:B------:R-:W1:Y:S01]  /*07c0*/  LDC.64 R24, c[0x0][0x250] ;  /* 0x00009400ff187b82 */ /* 0x000e620000000a00 */
[----:B------:R0:W5:Y:S02]  /*07d0*/  LDG.E.EL.U8 R16, desc[UR4][R8.64] ;  /* 0x0000000408107981 */ /* 0x000164000c2e1100 */
[----:B0-----:R-:W-:Y:S02]  /*07e0*/  IADD3 R6, P0, R28, UR6, RZ ;  /* 0x000000061c067c10 */ /* 0x001fe4000ff1e0ff */
[----:B------:R-:W5:Y:S02]  /*07f0*/  LDG.E.EL R27, desc[UR4][R26.64] ;  /* 0x000000041a1b7981 */ /* 0x000f64000c2e1900 */
[----:B------:R-:W-:-:S02]  /*0800*/  IADD3.X R7, R3, UR7, RZ, P0, !PT ;  /* 0x0000000703077c10 */ /* 0x000fc400087fe4ff */
[C---:B------:R-:W-:Y:S02]  /*0810*/  LEA R8, P0, R28.reuse, UR8, 0x2 ;  /* 0x000000081c087c11 */ /* 0x040fe4000f8010ff */
[----:B------:R-:W-:Y:S02]  /*0820*/  IADD3.X R23, R23, UR7, RZ, P3, !PT ;  /* 0x0000000717177c10 */ /* 0x000fe40009ffe4ff */
[----:B------:R-:W-:Y:S02]  /*0830*/  LEA.HI.X R9, R28, UR9, R3, 0x2, P0 ;  /* 0x000000091c097c11 */ /* 0x000fe400080f1403 */
[----:B------:R0:W5:Y:S04]  /*0840*/  LDG.E.EL.U8 R3, desc[UR4][R6.64] ;  /* 0x0000000406037981 */ /* 0x000168000c2e1100 */
[----:B------:R-:W5:Y:S01]  /*0850*/  LDG.E.EL.U8 R22, desc[UR4][R22.64] ;  /* 0x0000000416167981 */ /* 0x000f62000c2e1100 */
[----:B0-----:R-:W0:Y:S03]  /*0860*/  LDC.64 R6, c[0x0][0x258] ;  /* 0x00009600ff067b82 */ /* 0x001e260000000a00 */
[----:B------:R0:W5:Y:S01]  /*0870*/  LDG.E.EL R23, desc[UR4][R8.64] ;  /* 0x0000000408177981 */ /* 0x000162000c2e1900 */
[----:B-1----:R-:W-:-:S06]  /*0880*/  IMAD.WIDE R4, R4, 0x4, R24 ;  /* 0x0000000404047825 */ /* 0x002fcc00078e0218 */
[----:B------:R-:W5:Y:S01]  /*0890*/  LDG.E.EL.64 R4, desc[UR4][R4.64] ;  /* 0x0000000404047981 */ /* 0x000f62000c2e1b00 */
[----:B0-----:R-:W-:-:S06]  /*08a0*/  IMAD.WIDE R24, R2, 0x4, R6 ;  /* 0x0000000402187825 */ /* 0x001fcc00078e0206 */
[----:B------:R-:W5:Y:S01]  /*08b0*/  LDG.E.EL R24, desc[UR4][R24.64] ;  /* 0x0000000418187981 */ /* 0x000f62000c2e1900 */
[----:B---3--:R-:W-:Y:S01]  /*08c0*/  ISETP.NE.AND P6, PT, R14, RZ, PT ;  /* 0x000000ff0e00720c */ /* 0x008fe20003fc5270 */
[----:B--2---:R-:W-:-:S12]  /*08d0*/  FADD R21, R12, R21 ;  /* 0x000000150c157221 */ /* 0x004fd80000000000 */
[----:B------:R-:W-:Y:S01]  /*08e0*/  @!P6 FMUL R21, R21, 0.10000000149011611938 ;  /* 0x3dcccccd1515e820 */ /* 0x000fe20000400000 */
[----:B----4-:R-:W-:Y:S02]  /*08f0*/  ISETP.NE.AND P5, PT, R18, RZ, PT ;  /* 0x000000ff1200720c */ /* 0x010fe40003fa5270 */
[----:B-----5:R-:W-:Y:S01]  /*0900*/  ISETP.NE.AND P2, PT, R13, RZ, PT ;  /* 0x000000ff0d00720c */ /* 0x020fe20003f45270 */
[----:B------:R-:W-:-:S10]  /*0910*/  FADD R15, R12, R15 ;  /* 0x0000000f0c0f7221 */ /* 0x000fd40000000000 */
[----:B------:R-:W-:Y:S01]  /*0920*/  @!P5 FMUL R15, R15, 0.10000000149011611938 ;  /* 0x3dcccccd0f0fd820 */ /* 0x000fe20000400000 */
[----:B------:R-:W-:Y:S01]  /*0930*/  ISETP.NE.AND P1, PT, R20, RZ, PT ;  /* 0x000000ff1400720c */ /* 0x000fe20003f25270 */
[----:B------:R-:W-:Y:S01]  /*0940*/  FADD R14, R12, R17 ;  /* 0x000000110c0e7221 */ /* 0x000fe20000000000 */
[----:B------:R-:W-:Y:S01]  /*0950*/  ISETP.NE.AND P4, PT, R10, RZ, PT ;  /* 0x000000ff0a00720c */ /* 0x000fe20003f85270 */
[C---:B------:R-:W-:Y:S01]  /*0960*/  FADD R6, R12.reuse, R29 ;  /* 0x0000001d0c067221 */ /* 0x040fe20000000000 */
[----:B------:R-:W-:Y:S01]  /*0970*/  FADD R10, R12, R19 ;  /* 0x000000130c0a7221 */ /* 0x000fe20000000000 */
[----:B------:R-:W-:Y:S01]  /*0980*/  ISETP.NE.AND P0, PT, R16, RZ, PT ;  /* 0x000000ff1000720c */ /* 0x000fe20003f05270 */
[----:B------:R-:W-:-:S09]  /*0990*/  FADD R8, R12, R11 ;  /* 0x0000000b0c087221 */ /* 0x000fd20000000000 */
[----:B------:R-:W-:Y:S01]  /*09a0*/  @!P4 FMUL R6, R6, 0.10000000149011611938 ;  /* 0x3dcccccd0606c820 */ /* 0x000fe20000400000 */
[----:B------:R-:W-:Y:S01]  /*09b0*/  FADD R27, R12, R27 ;  /* 0x0000001b0c1b7221 */ /* 0x000fe20000000000 */
[----:B------:R-:W-:Y:S02]  /*09c0*/  ISETP.NE.AND P6, PT, R3, RZ, PT ;  /* 0x000000ff0300720c */ /* 0x000fe40003fc5270 */
[----:B------:R-:W0:Y:S01]  /*09d0*/  LDC.64 R2, c[0x0][0x210] ;  /* 0x00008400ff027b82 */ /* 0x000e220000000a00 */
[----:B------:R-:W-:Y:S01]  /*09e0*/  ISETP.NE.AND P3, PT, R22, RZ, PT ;  /* 0x000000ff1600720c */ /* 0x000fe20003f65270 */
[----:B------:R-:W-:Y:S01]  /*09f0*/  @!P2 FMUL R10, R10, 0.10000000149011611938 ;  /* 0x3dcccccd0a0aa820 */ /* 0x000fe20000400000 */
[----:B------:R-:W-:Y:S01]  /*0a00*/  @!P1 FMUL R14, R14, 0.10000000149011611938 ;  /* 0x3dcccccd0e0e9820 */ /* 0x000fe20000400000 */
[----:B------:R-:W-:Y:S01]  /*0a10*/  @!P0 FMUL R27, R27, 0.10000000149011611938 ;  /* 0x3dcccccd1b1b8820 */ /* 0x000fe20000400000 */
[----:B------:R-:W-:-:S09]  /*0a20*/  FADD R23, R12, R23 ;  /* 0x000000170c177221 */ /* 0x000fd20000000000 */
[----:B------:R-:W-:Y:S01]  /*0a30*/  @!P3 FMUL R8, R8, 0.10000000149011611938 ;  /* 0x3dcccccd0808b820 */ /* 0x000fe20000400000 */
[----:B------:R-:W-:Y:S01]  /*0a40*/  @!P6 FMUL R23, R23, 0.10000000149011611938 ;  /* 0x3dcccccd1717e820 */ /* 0x000fe20000400000 */
[----:B------:R-:W-:Y:S01]  /*0a50*/  FADD R6, -R15, R6 ;  /* 0x000000060f067221 */ /* 0x000fe20000000100 */
[----:B------:R-:W-:Y:S01]  /*0a60*/  FADD R27, -R10, R27 ;  /* 0x0000001b0a1b7221 */ /* 0x000fe20000000100 */
[----:B------:R-:W-:Y:S01]  /*0a70*/  FADD R8, -R21, R8 ;  /* 0x0000000815087221 */ /* 0x000fe20000000100 */
[----:B------:R-:W-:Y:S01]  /*0a80*/  FADD R23, -R14, R23 ;  /* 0x000000170e177221 */ /* 0x000fe20000000100 */
[C---:B------:R-:W-:Y:S01]  /*0a90*/  FFMA R15, R4.reuse, R6, R15 ;  /* 0x00000006040f7223 */ /* 0x040fe2000000000f */
[C---:B------:R-:W-:Y:S01]  /*0aa0*/  FFMA R27, R5.reuse, R27, R10 ;  /* 0x0000001b051b7223 */ /* 0x040fe2000000000a */
[----:B------:R-:W-:Y:S01]  /*0ab0*/  FFMA R8, R4, R8, R21 ;  /* 0x0000000804087223 */ /* 0x000fe20000000015 */
[----:B------:R-:W-:-:S03]  /*0ac0*/  FFMA R14, R5, R23, R14 ;  /* 0x00000017050e7223 */ /* 0x000fc6000000000e */
[----:B------:R-:W-:Y:S01]  /*0ad0*/  FADD R8, -R15, R8 ;  /* 0x000000080f087221 */ /* 0x000fe20000000100 */
[----:B------:R-:W-:Y:S01]  /*0ae0*/  FADD R14, -R27, R14 ;  /* 0x0000000e1b0e7221 */ /* 0x000fe20000000100 */
[----:B0-----:R-:W-:-:S04]  /*0af0*/  IMAD.WIDE R2, R0, 0x4, R2 ;  /* 0x0000000400027825 */ /* 0x001fc800078e0202 */
[C---:B------:R-:W-:Y:S01]  /*0b00*/  FFMA R8, R24.reuse, R8, R15 ;  /* 0x0000000818087223 */ /* 0x040fe2000000000f */
[----:B------:R-:W-:-:S05]  /*0b10*/  FFMA R9, R24, R14, R27 ;  /* 0x0000000e18097223 */ /* 0x000fca000000001b */
[----:B------:R-:W-:Y:S01]  /*0b20*/  STG.E.64 desc[UR4][R2.64], R8 ;  /* 0x0000000802007986 */ /* 0x000fe2000c101b04 */
[----:B------:R-:W-:Y:S05]  /*0b30*/  EXIT ;  /* 0x000000000000794d */ /* 0x000fea0003800000 */
.L_x_0:
[----:B------:R-:W-:-:S00]  /*0b40*/  BRA `(.L_x_0) ;  /* 0xfffffffc00fc7947 */ /* 0x000fc0000383ffff */
[----:B------:R-:W-:-:S00]  /*0b50*/  NOP ;  /* 0x0000000000007918 */ /* 0x000fc00000000000 */
        /* <DEDUP_REMOVED lines=10> */
.L_x_1:


//--------------------- .nv.constant0.triton_poi_fused__unsafe_index_add_convolution_leaky_relu_mul_sub_15 --------------------------
	.section	.nv.constant0.triton_poi_fused__unsafe_index_add_convolution_leaky_relu_mul_sub_15,"a",@progbits
	.sectionflags	@""
	.align	4
.nv.constant0.triton_poi_fused__unsafe_index_add_convolution_leaky_relu_mul_sub_15:
	.zero		612
